//
// Generated by NVIDIA NVVM Compiler
//
// Compiler Build ID: CL-36424714
// Cuda compilation tools, release 13.0, V13.0.88
// Based on NVVM 20.0.0
//

.version 9.0
.target sm_100
.address_size 64

	// .globl	_Z9sumValuesPiS_
// _ZZ9sumValuesPiS_E4temp has been demoted

.visible .entry _Z9sumValuesPiS_(
	.param .u64 .ptr .align 1 _Z9sumValuesPiS__param_0,
	.param .u64 .ptr .align 1 _Z9sumValuesPiS__param_1
)
{
	.reg .pred 	%p<3>;
	.reg .b32 	%r<43>;
	.reg .b32 	%f<97>;
	.reg .b64 	%rd<7>;
	// demoted variable
	.shared .align 4 .b8 _ZZ9sumValuesPiS_E4temp[128];
	ld.param.u64 	%rd1, [_Z9sumValuesPiS__param_0];
	ld.param.u64 	%rd2, [_Z9sumValuesPiS__param_1];
	mov.u32 	%r3, %ctaid.x;
	shl.b32 	%r4, %r3, 5;
	mov.u32 	%r1, %tid.x;
	add.s32 	%r2, %r4, %r1;
	setp.gt.s32 	%p1, %r2, 320;
	@%p1 bra 	$L__BB0_3;
	cvta.to.global.u64 	%rd3, %rd1;
	mul.wide.s32 	%rd4, %r2, 4;
	add.s64 	%rd5, %rd3, %rd4;
	ld.global.u32 	%r5, [%rd5];
	mul.lo.s32 	%r6, %r5, %r5;
	cvt.rn.f32.u32 	%f1, %r6;
	shl.b32 	%r7, %r1, 2;
	mov.u32 	%r8, _ZZ9sumValuesPiS_E4temp;
	add.s32 	%r9, %r8, %r7;
	st.shared.f32 	[%r9], %f1;
	bar.sync 	0;
	setp.ne.s32 	%p2, %r1, 0;
	@%p2 bra 	$L__BB0_3;
	ld.shared.f32 	%f2, [_ZZ9sumValuesPiS_E4temp];
	add.f32 	%f3, %f2, 0f00000000;
	cvt.rzi.s32.f32 	%r10, %f3;
	ld.shared.f32 	%f4, [_ZZ9sumValuesPiS_E4temp+4];
	cvt.rn.f32.s32 	%f5, %r10;
	add.f32 	%f6, %f4, %f5;
	cvt.rzi.s32.f32 	%r11, %f6;
	ld.shared.f32 	%f7, [_ZZ9sumValuesPiS_E4temp+8];
	cvt.rn.f32.s32 	%f8, %r11;
	add.f32 	%f9, %f7, %f8;
	cvt.rzi.s32.f32 	%r12, %f9;
	ld.shared.f32 	%f10, [_ZZ9sumValuesPiS_E4temp+12];
	cvt.rn.f32.s32 	%f11, %r12;
	add.f32 	%f12, %f10, %f11;
	cvt.rzi.s32.f32 	%r13, %f12;
	ld.shared.f32 	%f13, [_ZZ9sumValuesPiS_E4temp+16];
	cvt.rn.f32.s32 	%f14, %r13;
	add.f32 	%f15, %f13, %f14;
	cvt.rzi.s32.f32 	%r14, %f15;
	ld.shared.f32 	%f16, [_ZZ9sumValuesPiS_E4temp+20];
	cvt.rn.f32.s32 	%f17, %r14;
	add.f32 	%f18, %f16, %f17;
	cvt.rzi.s32.f32 	%r15, %f18;
	ld.shared.f32 	%f19, [_ZZ9sumValuesPiS_E4temp+24];
	cvt.rn.f32.s32 	%f20, %r15;
	add.f32 	%f21, %f19, %f20;
	cvt.rzi.s32.f32 	%r16, %f21;
	ld.shared.f32 	%f22, [_ZZ9sumValuesPiS_E4temp+28];
	cvt.rn.f32.s32 	%f23, %r16;
	add.f32 	%f24, %f22, %f23;
	cvt.rzi.s32.f32 	%r17, %f24;
	ld.shared.f32 	%f25, [_ZZ9sumValuesPiS_E4temp+32];
	cvt.rn.f32.s32 	%f26, %r17;
	add.f32 	%f27, %f25, %f26;
	cvt.rzi.s32.f32 	%r18, %f27;
	ld.shared.f32 	%f28, [_ZZ9sumValuesPiS_E4temp+36];
	cvt.rn.f32.s32 	%f29, %r18;
	add.f32 	%f30, %f28, %f29;
	cvt.rzi.s32.f32 	%r19, %f30;
	ld.shared.f32 	%f31, [_ZZ9sumValuesPiS_E4temp+40];
	cvt.rn.f32.s32 	%f32, %r19;
	add.f32 	%f33, %f31, %f32;
	cvt.rzi.s32.f32 	%r20, %f33;
	ld.shared.f32 	%f34, [_ZZ9sumValuesPiS_E4temp+44];
	cvt.rn.f32.s32 	%f35, %r20;
	add.f32 	%f36, %f34, %f35;
	cvt.rzi.s32.f32 	%r21, %f36;
	ld.shared.f32 	%f37, [_ZZ9sumValuesPiS_E4temp+48];
	cvt.rn.f32.s32 	%f38, %r21;
	add.f32 	%f39, %f37, %f38;
	cvt.rzi.s32.f32 	%r22, %f39;
	ld.shared.f32 	%f40, [_ZZ9sumValuesPiS_E4temp+52];
	cvt.rn.f32.s32 	%f41, %r22;
	add.f32 	%f42, %f40, %f41;
	cvt.rzi.s32.f32 	%r23, %f42;
	ld.shared.f32 	%f43, [_ZZ9sumValuesPiS_E4temp+56];
	cvt.rn.f32.s32 	%f44, %r23;
	add.f32 	%f45, %f43, %f44;
	cvt.rzi.s32.f32 	%r24, %f45;
	ld.shared.f32 	%f46, [_ZZ9sumValuesPiS_E4temp+60];
	cvt.rn.f32.s32 	%f47, %r24;
	add.f32 	%f48, %f46, %f47;
	cvt.rzi.s32.f32 	%r25, %f48;
	ld.shared.f32 	%f49, [_ZZ9sumValuesPiS_E4temp+64];
	cvt.rn.f32.s32 	%f50, %r25;
	add.f32 	%f51, %f49, %f50;
	cvt.rzi.s32.f32 	%r26, %f51;
	ld.shared.f32 	%f52, [_ZZ9sumValuesPiS_E4temp+68];
	cvt.rn.f32.s32 	%f53, %r26;
	add.f32 	%f54, %f52, %f53;
	cvt.rzi.s32.f32 	%r27, %f54;
	ld.shared.f32 	%f55, [_ZZ9sumValuesPiS_E4temp+72];
	cvt.rn.f32.s32 	%f56, %r27;
	add.f32 	%f57, %f55, %f56;
	cvt.rzi.s32.f32 	%r28, %f57;
	ld.shared.f32 	%f58, [_ZZ9sumValuesPiS_E4temp+76];
	cvt.rn.f32.s32 	%f59, %r28;
	add.f32 	%f60, %f58, %f59;
	cvt.rzi.s32.f32 	%r29, %f60;
	ld.shared.f32 	%f61, [_ZZ9sumValuesPiS_E4temp+80];
	cvt.rn.f32.s32 	%f62, %r29;
	add.f32 	%f63, %f61, %f62;
	cvt.rzi.s32.f32 	%r30, %f63;
	ld.shared.f32 	%f64, [_ZZ9sumValuesPiS_E4temp+84];
	cvt.rn.f32.s32 	%f65, %r30;
	add.f32 	%f66, %f64, %f65;
	cvt.rzi.s32.f32 	%r31, %f66;
	ld.shared.f32 	%f67, [_ZZ9sumValuesPiS_E4temp+88];
	cvt.rn.f32.s32 	%f68, %r31;
	add.f32 	%f69, %f67, %f68;
	cvt.rzi.s32.f32 	%r32, %f69;
	ld.shared.f32 	%f70, [_ZZ9sumValuesPiS_E4temp+92];
	cvt.rn.f32.s32 	%f71, %r32;
	add.f32 	%f72, %f70, %f71;
	cvt.rzi.s32.f32 	%r33, %f72;
	ld.shared.f32 	%f73, [_ZZ9sumValuesPiS_E4temp+96];
	cvt.rn.f32.s32 	%f74, %r33;
	add.f32 	%f75, %f73, %f74;
	cvt.rzi.s32.f32 	%r34, %f75;
	ld.shared.f32 	%f76, [_ZZ9sumValuesPiS_E4temp+100];
	cvt.rn.f32.s32 	%f77, %r34;
	add.f32 	%f78, %f76, %f77;
	cvt.rzi.s32.f32 	%r35, %f78;
	ld.shared.f32 	%f79, [_ZZ9sumValuesPiS_E4temp+104];
	cvt.rn.f32.s32 	%f80, %r35;
	add.f32 	%f81, %f79, %f80;
	cvt.rzi.s32.f32 	%r36, %f81;
	ld.shared.f32 	%f82, [_ZZ9sumValuesPiS_E4temp+108];
	cvt.rn.f32.s32 	%f83, %r36;
	add.f32 	%f84, %f82, %f83;
	cvt.rzi.s32.f32 	%r37, %f84;
	ld.shared.f32 	%f85, [_ZZ9sumValuesPiS_E4temp+112];
	cvt.rn.f32.s32 	%f86, %r37;
	add.f32 	%f87, %f85, %f86;
	cvt.rzi.s32.f32 	%r38, %f87;
	ld.shared.f32 	%f88, [_ZZ9sumValuesPiS_E4temp+116];
	cvt.rn.f32.s32 	%f89, %r38;
	add.f32 	%f90, %f88, %f89;
	cvt.rzi.s32.f32 	%r39, %f90;
	ld.shared.f32 	%f91, [_ZZ9sumValuesPiS_E4temp+120];
	cvt.rn.f32.s32 	%f92, %r39;
	add.f32 	%f93, %f91, %f92;
	cvt.rzi.s32.f32 	%r40, %f93;
	ld.shared.f32 	%f94, [_ZZ9sumValuesPiS_E4temp+124];
	cvt.rn.f32.s32 	%f95, %r40;
	add.f32 	%f96, %f94, %f95;
	cvt.rzi.s32.f32 	%r41, %f96;
	cvta.to.global.u64 	%rd6, %rd2;
	atom.global.add.u32 	%r42, [%rd6], %r41;
$L__BB0_3:
	ret;

}


// ===== COMPILED SASS (sm_100) =====

	.target	sm_100

	.elftype	@"ET_EXEC"


//--------------------- .note.nv.tkinfo           --------------------------
	.section	.note.nv.tkinfo,"",@"SHT_NOTE"
	.sectionflags	@"SHF_NOTE_NV_TKINFO"
	.tkinfo
        /*0018*/ 	.word	0x00000002
        /*0030*/ 	.string	""
        /*0030*/ 	.string	"ptxas"
        /*0030*/ 	.string	"Cuda compilation tools, release 13.0, V13.0.88"
        /*0030*/ 	.string	"Build cuda_13.0.r13.0/compiler.36424714_0"
        /*0030*/ 	.string	"-arch sm_100 -m 64 "



//--------------------- .note.nv.cuinfo           --------------------------
	.section	.note.nv.cuinfo,"",@"SHT_NOTE"
	.sectionflags	@"SHF_NOTE_NV_CUINFO"
        /*0018*/ 	.short	0x0002
        /*001a*/ 	.short	0x0064
        /*001c*/ 	.short	0x0082
	.zero		2


//--------------------- .nv.info                  --------------------------
	.section	.nv.info,"",@"SHT_CUDA_INFO"
	.align	4


	//----- nvinfo : EIATTR_REGCOUNT
	.align		4
        /*0000*/ 	.byte	0x04, 0x2f
        /*0002*/ 	.short	(.L_1 - .L_0)
	.align		4
.L_0:
        /*0004*/ 	.word	index@(_Z9sumValuesPiS_)
        /*0008*/ 	.word	0x0000000e


	//----- nvinfo : EIATTR_FRAME_SIZE
	.align		4
.L_1:
        /*000c*/ 	.byte	0x04, 0x11
        /*000e*/ 	.short	(.L_3 - .L_2)
	.align		4
.L_2:
        /*0010*/ 	.word	index@(_Z9sumValuesPiS_)
        /*0014*/ 	.word	0x00000000


	//----- nvinfo : EIATTR_MIN_STACK_SIZE
	.align		4
.L_3:
        /*0018*/ 	.byte	0x04, 0x12
        /*001a*/ 	.short	(.L_5 - .L_4)
	.align		4
.L_4:
        /*001c*/ 	.word	index@(_Z9sumValuesPiS_)
        /*0020*/ 	.word	0x00000000
.L_5:


//--------------------- .nv.compat                --------------------------
	.section	.nv.compat,"",@"SHT_CUDA_COMPAT_INFO"
	.align	4
        /*0000*/ 	.byte	0x02, 0x09, 0x00, 0x00, 0x02, 0x02, 0x01, 0x00, 0x02, 0x05, 0x05, 0x00, 0x03, 0x07, 0x01, 0x01
        /*0010*/ 	.byte	0x02, 0x03, 0x00, 0x00, 0x02, 0x06, 0x01, 0x00, 0x04, 0x0b, 0x08, 0x00, 0x09, 0x00, 0x00, 0x00
        /*0020*/ 	.byte	0x00, 0x00, 0x00, 0x00


//--------------------- .nv.info._Z9sumValuesPiS_ --------------------------
	.section	.nv.info._Z9sumValuesPiS_,"",@"SHT_CUDA_INFO"
	.sectionflags	@""
	.align	4


	//----- nvinfo : EIATTR_CUDA_API_VERSION
	.align		4
        /*0000*/ 	.byte	0x04, 0x37
        /*0002*/ 	.short	(.L_7 - .L_6)
.L_6:
        /*0004*/ 	.word	0x00000082


	//----- nvinfo : EIATTR_KPARAM_INFO
	.align		4
.L_7:
        /*0008*/ 	.byte	0x04, 0x17
        /*000a*/ 	.short	(.L_9 - .L_8)
.L_8:
        /*000c*/ 	.word	0x00000000
        /*0010*/ 	.short	0x0001
        /*0012*/ 	.short	0x0008
        /*0014*/ 	.byte	0x00, 0xf5, 0x21, 0x00


	//----- nvinfo : EIATTR_KPARAM_INFO
	.align		4
.L_9:
        /*0018*/ 	.byte	0x04, 0x17
        /*001a*/ 	.short	(.L_11 - .L_10)
.L_10:
        /*001c*/ 	.word	0x00000000
        /*0020*/ 	.short	0x0000
        /*0022*/ 	.short	0x0000
        /*0024*/ 	.byte	0x00, 0xf5, 0x21, 0x00


	//----- nvinfo : EIATTR_SPARSE_MMA_MASK
	.align		4
.L_11:
        /*0028*/ 	.byte	0x03, 0x50
        /*002a*/ 	.short	0x0000


	//----- nvinfo : EIATTR_MAXREG_COUNT
	.align		4
        /*002c*/ 	.byte	0x03, 0x1b
        /*002e*/ 	.short	0x00ff


	//----- nvinfo : EIATTR_NUM_BARRIERS
	.align		4
        /*0030*/ 	.byte	0x02, 0x4c
        /*0032*/ 	.byte	0x01
	.zero		1


	//----- nvinfo : EIATTR_MERCURY_ISA_VERSION
	.align		4
        /*0034*/ 	.byte	0x03, 0x5f
        /*0036*/ 	.short	0x0101


	//----- nvinfo : EIATTR_VRC_CTA_INIT_COUNT
	.align		4
        /*0038*/ 	.byte	0x02, 0x4a
	.zero		1
	.zero		1


	//----- nvinfo : EIATTR_EXIT_INSTR_OFFSETS
	.align		4
        /*003c*/ 	.byte	0x04, 0x1c
        /*003e*/ 	.short	(.L_13 - .L_12)


	//   ....[0]....
.L_12:
        /*0040*/ 	.word	0x00000050


	//   ....[1]....
        /*0044*/ 	.word	0x00000130


	//   ....[2]....
        /*0048*/ 	.word	0x000007d0


	//----- nvinfo : EIATTR_CBANK_PARAM_SIZE
	.align		4
.L_13:
        /*004c*/ 	.byte	0x03, 0x19
        /*004e*/ 	.short	0x0010


	//----- nvinfo : EIATTR_PARAM_CBANK
	.align		4
        /*0050*/ 	.byte	0x04, 0x0a
        /*0052*/ 	.short	(.L_15 - .L_14)
	.align		4
.L_14:
        /*0054*/ 	.word	index@(.nv.constant0._Z9sumValuesPiS_)
        /*0058*/ 	.short	0x0380
        /*005a*/ 	.short	0x0010


	//----- nvinfo : EIATTR_SW_WAR
	.align		4
.L_15:
        /*005c*/ 	.byte	0x04, 0x36
        /*005e*/ 	.short	(.L_17 - .L_16)
.L_16:
        /*0060*/ 	.word	0x00000008
.L_17:


//--------------------- .nv.callgraph             --------------------------
	.section	.nv.callgraph,"",@"SHT_CUDA_CALLGRAPH"
	.align	4
	.sectionentsize	8
	.align		4
        /*0000*/ 	.word	0x00000000
	.align		4
        /*0004*/ 	.word	0xffffffff
	.align		4
        /*0008*/ 	.word	0x00000000
	.align		4
        /*000c*/ 	.word	0xfffffffe
	.align		4
        /*0010*/ 	.word	0x00000000
	.align		4
        /*0014*/ 	.word	0xfffffffd
	.align		4
        /*0018*/ 	.word	0x00000000
	.align		4
        /*001c*/ 	.word	0xfffffffc


//--------------------- .text._Z9sumValuesPiS_    --------------------------
	.section	.text._Z9sumValuesPiS_,"ax",@progbits
	.align	128
        .global         _Z9sumValuesPiS_
        .type           _Z9sumValuesPiS_,@function
        .size           _Z9sumValuesPiS_,(.L_x_1 - _Z9sumValuesPiS_)
        .other          _Z9sumValuesPiS_,@"STO_CUDA_ENTRY STV_DEFAULT"
_Z9sumValuesPiS_:
.text._Z9sumValuesPiS_:
[----:B------:R-:W-:Y:S01]  /*0000*/  LDC R1, c[0x0][0x37c] ;  /* 0x0000df00ff017b82 */ /* 0x000fe20000000800 */
[----:B------:R-:W0:Y:S01]  /*0010*/  S2R R5, SR_CTAID.X ;  /* 0x0000000000057919 */ /* 0x000e220000002500 */
[----:B------:R-:W0:Y:S02]  /*0020*/  S2R R4, SR_TID.X ;  /* 0x0000000000047919 */ /* 0x000e240000002100 */
[----:B0-----:R-:W-:-:S04]  /*0030*/  LEA R5, R5, R4, 0x5 ;  /* 0x0000000405057211 */ /* 0x001fc800078e28ff */
[----:B------:R-:W-:-:S13]  /*0040*/  ISETP.GT.AND P0, PT, R5, 0x140, PT ;  /* 0x000001400500780c */ /* 0x000fda0003f04270 */
[----:B------:R-:W-:Y:S05]  /*0050*/  @P0 EXIT ;  /* 0x000000000000094d */ /* 0x000fea0003800000 */
[----:B------:R-:W0:Y:S01]  /*0060*/  LDC.64 R2, c[0x0][0x380] ;  /* 0x0000e000ff027b82 */ /* 0x000e220000000a00 */
[----:B------:R-:W1:Y:S01]  /*0070*/  LDCU.64 UR6, c[0x0][0x358] ;  /* 0x00006b00ff0677ac */ /* 0x000e620008000a00 */
[----:B0-----:R-:W-:-:S06]  /*0080*/  IMAD.WIDE R2, R5, 0x4, R2 ;  /* 0x0000000405027825 */ /* 0x001fcc00078e0202 */
[----:B-1----:R-:W2:Y:S01]  /*0090*/  LDG.E R2, desc[UR6][R2.64] ;  /* 0x0000000602027981 */ /* 0x002ea2000c1e1900 */
[----:B------:R-:W0:Y:S01]  /*00a0*/  S2UR UR5, SR_CgaCtaId ;  /* 0x00000000000579c3 */ /* 0x000e220000008800 */
[----:B------:R-:W-:Y:S01]  /*00b0*/  UMOV UR4, 0x400 ;  /* 0x0000040000047882 */ /* 0x000fe20000000000 */
[----:B------:R-:W-:Y:S01]  /*00c0*/  ISETP.NE.AND P0, PT, R4, RZ, PT ;  /* 0x000000ff0400720c */ /* 0x000fe20003f05270 */
[----:B0-----:R-:W-:-:S06]  /*00d0*/  ULEA UR4, UR5, UR4, 0x18 ;  /* 0x0000000405047291 */ /* 0x001fcc000f8ec0ff */
[----:B------:R-:W-:Y:S01]  /*00e0*/  LEA R5, R4, UR4, 0x2 ;  /* 0x0000000404057c11 */ /* 0x000fe2000f8e10ff */
[----:B--2---:R-:W-:-:S05]  /*00f0*/  IMAD R0, R2, R2, RZ ;  /* 0x0000000202007224 */ /* 0x004fca00078e02ff */
[----:B------:R-:W-:-:S05]  /*0100*/  I2FP.F32.U32 R0, R0 ;  /* 0x0000000000007245 */ /* 0x000fca0000201000 */
[----:B------:R0:W-:Y:S01]  /*0110*/  STS [R5], R0 ;  /* 0x0000000005007388 */ /* 0x0001e20000000800 */
[----:B------:R-:W-:Y:S06]  /*0120*/  BAR.SYNC.DEFER_BLOCKING 0x0 ;  /* 0x0000000000007b1d */ /* 0x000fec0000010000 */
[----:B------:R-:W-:Y:S05]  /*0130*/  @P0 EXIT ;  /* 0x000000000000094d */ /* 0x000fea0003800000 */
[----:B0-----:R-:W0:Y:S04]  /*0140*/  LDS.128 R4, [UR4] ;  /* 0x00000004ff047984 */ /* 0x001e280008000c00 */
[----:B------:R-:W1:Y:S01]  /*0150*/  LDS.128 R8, [UR4+0x10] ;  /* 0x00001004ff087984 */ /* 0x000e620008000c00 */
[----:B0-----:R-:W-:-:S06]  /*0160*/  FADD R4, RZ, R4 ;  /* 0x00000004ff047221 */ /* 0x001fcc0000000000 */
[----:B------:R-:W0:Y:S02]  /*0170*/  F2I.TRUNC.NTZ R4, R4 ;  /* 0x0000000400047305 */ /* 0x000e24000020f100 */
[----:B0-----:R-:W-:-:S05]  /*0180*/  I2FP.F32.S32 R0, R4 ;  /* 0x0000000400007245 */ /* 0x001fca0000201400 */
[----:B------:R-:W-:-:S06]  /*0190*/  FADD R0, R0, R5 ;  /* 0x0000000500007221 */ /* 0x000fcc0000000000 */
        /* <DEDUP_REMOVED lines=8> */
[----:B-1----:R-:W-:Y:S02]  /*0220*/  FADD R8, R8, R5 ;  /* 0x0000000508087221 */ /* 0x002fe40000000000 */
[----:B------:R-:W0:Y:S04]  /*0230*/  LDS.128 R4, [UR4+0x20] ;  /* 0x00002004ff047984 */ /* 0x000e280008000c00 */
[----:B------:R-:W1:Y:S02]  /*0240*/  F2I.TRUNC.NTZ R8, R8 ;  /* 0x0000000800087305 */ /* 0x000e64000020f100 */
[----:B-1----:R-:W-:-:S05]  /*0250*/  I2FP.F32.S32 R0, R8 ;  /* 0x0000000800007245 */ /* 0x002fca0000201400 */
[----:B------:R-:W-:-:S06]  /*0260*/  FADD R0, R0, R9 ;  /* 0x0000000900007221 */ /* 0x000fcc0000000000 */
        /* <DEDUP_REMOVED lines=8> */
[----:B0-----:R-:W-:Y:S02]  /*02f0*/  FADD R4, R4, R9 ;  /* 0x0000000904047221 */ /* 0x001fe40000000000 */
        /* <DEDUP_REMOVED lines=64> */
[----:B0-----:R-:W-:-:S06]  /*0700*/  FADD R5, R8, R5 ;  /* 0x0000000508057221 */ /* 0x001fcc0000000000 */
[----:B------:R-:W0:Y:S02]  /*0710*/  F2I.TRUNC.NTZ R5, R5 ;  /* 0x0000000500057305 */ /* 0x000e24000020f100 */
[----:B0-----:R-:W-:-:S05]  /*0720*/  I2FP.F32.S32 R0, R5 ;  /* 0x0000000500007245 */ /* 0x001fca0000201400 */
[----:B------:R-:W-:-:S06]  /*0730*/  FADD R0, R0, R9 ;  /* 0x0000000900007221 */ /* 0x000fcc0000000000 */
[----:B------:R-:W0:Y:S02]  /*0740*/  F2I.TRUNC.NTZ R0, R0 ;  /* 0x0000000000007305 */ /* 0x000e24000020f100 */
[----:B0-----:R-:W-:-:S05]  /*0750*/  I2FP.F32.S32 R3, R0 ;  /* 0x0000000000037245 */ /* 0x001fca0000201400 */
[----:B------:R-:W-:Y:S02]  /*0760*/  FADD R10, R3, R10 ;  /* 0x0000000a030a7221 */ /* 0x000fe40000000000 */
[----:B------:R-:W0:Y:S04]  /*0770*/  LDC.64 R2, c[0x0][0x388] ;  /* 0x0000e200ff027b82 */ /* 0x000e280000000a00 */
[----:B------:R-:W1:Y:S02]  /*0780*/  F2I.TRUNC.NTZ R10, R10 ;  /* 0x0000000a000a7305 */ /* 0x000e64000020f100 */
[----:B-1----:R-:W-:-:S05]  /*0790*/  I2FP.F32.S32 R4, R10 ;  /* 0x0000000a00047245 */ /* 0x002fca0000201400 */
[----:B------:R-:W-:-:S04]  /*07a0*/  FADD R4, R4, R11 ;  /* 0x0000000b04047221 */ /* 0x000fc80000000000 */
[----:B------:R-:W0:Y:S02]  /*07b0*/  F2I.TRUNC.NTZ R7, R4 ;  /* 0x0000000400077305 */ /* 0x000e24000020f100 */
[----:B0-----:R-:W-:Y:S01]  /*07c0*/  REDG.E.ADD.STRONG.GPU desc[UR6][R2.64], R7 ;  /* 0x000000070200798e */ /* 0x001fe2000c12e106 */
[----:B------:R-:W-:Y:S05]  /*07d0*/  EXIT ;  /* 0x000000000000794d */ /* 0x000fea0003800000 */
.L_x_0:
[----:B------:R-:W-:-:S00]  /*07e0*/  BRA `(.L_x_0) ;  /* 0xfffffffc00fc7947 */ /* 0x000fc0000383ffff */
[----:B------:R-:W-:-:S00]  /*07f0*/  NOP ;  /* 0x0000000000007918 */ /* 0x000fc00000000000 */
        /* <DEDUP_REMOVED lines=8> */
.L_x_1:


//--------------------- .nv.shared._Z9sumValuesPiS_ --------------------------
	.section	.nv.shared._Z9sumValuesPiS_,"aw",@nobits
	.sectionflags	@""
	.align	4
.nv.shared._Z9sumValuesPiS_:
	.zero		1152


//--------------------- .nv.shared.reserved.0     --------------------------
	.section	.nv.shared.reserved.0,"aw",@nobits
	.weak		__nv_reservedSMEM_offset_0_alias
	.size		__nv_reservedSMEM_offset_0_alias, 0, 64
	.other		__nv_reservedSMEM_offset_0_alias,@"STO_CUDA_RESERVED_SHARED STV_DEFAULT"
__nv_reservedSMEM_offset_0_alias:
	.zero		0
	.zero		64


//--------------------- .nv.constant0._Z9sumValuesPiS_ --------------------------
	.section	.nv.constant0._Z9sumValuesPiS_,"a",@progbits
	.sectionflags	@""
	.align	4
.nv.constant0._Z9sumValuesPiS_:
	.zero		912


//--------------------- SYMBOLS --------------------------

	.type		.nv.reservedSmem.offset0,@object
	.size		.nv.reservedSmem.offset0,0x4
	.type		.nv.reservedSmem.cap,@object
	.size		.nv.reservedSmem.cap,0x4
